.version 4.1
.target sm_35
.entry bench(.param .u64 I){
    .reg .b64   ptr;
    .reg .b16   r16i<1>;
    ld.param.u64 ptr, [I];
    cvta.to.global.u64  ptr, ptr;
    ldu.global.b16 r16i0, [ptr+0];
    st.shared.cs.s16 [ptr], r16i0;
}


// ===== COMPILED SASS (sm_100) =====

	.target	sm_100

	.elftype	@"ET_EXEC"


//--------------------- .note.nv.tkinfo           --------------------------
	.section	.note.nv.tkinfo,"",@"SHT_NOTE"
	.sectionflags	@"SHF_NOTE_NV_TKINFO"
	.tkinfo
        /*0018*/ 	.word	0x00000002
        /*0030*/ 	.string	""
        /*0030*/ 	.string	"ptxas"
        /*0030*/ 	.string	"Cuda compilation tools, release 13.0, V13.0.88"
        /*0030*/ 	.string	"Build cuda_13.0.r13.0/compiler.36424714_0"
        /*0030*/ 	.string	"-arch sm_100 "



//--------------------- .note.nv.cuinfo           --------------------------
	.section	.note.nv.cuinfo,"",@"SHT_NOTE"
	.sectionflags	@"SHF_NOTE_NV_CUINFO"
        /*0018*/ 	.short	0x0002
        /*001a*/ 	.short	0x0023
        /*001c*/ 	.short	0x0082
	.zero		2


//--------------------- .nv.info                  --------------------------
	.section	.nv.info,"",@"SHT_CUDA_INFO"
	.align	4


	//----- nvinfo : EIATTR_REGCOUNT
	.align		4
        /*0000*/ 	.byte	0x04, 0x2f
        /*0002*/ 	.short	(.L_1 - .L_0)
	.align		4
.L_0:
        /*0004*/ 	.word	index@(bench)
        /*0008*/ 	.word	0x00000006


	//----- nvinfo : EIATTR_FRAME_SIZE
	.align		4
.L_1:
        /*000c*/ 	.byte	0x04, 0x11
        /*000e*/ 	.short	(.L_3 - .L_2)
	.align		4
.L_2:
        /*0010*/ 	.word	index@(bench)
        /*0014*/ 	.word	0x00000000


	//----- nvinfo : EIATTR_MIN_STACK_SIZE
	.align		4
.L_3:
        /*0018*/ 	.byte	0x04, 0x12
        /*001a*/ 	.short	(.L_5 - .L_4)
	.align		4
.L_4:
        /*001c*/ 	.word	index@(bench)
        /*0020*/ 	.word	0x00000000
.L_5:


//--------------------- .nv.compat                --------------------------
	.section	.nv.compat,"",@"SHT_CUDA_COMPAT_INFO"
	.align	4
        /*0000*/ 	.byte	0x02, 0x09, 0x00, 0x00, 0x02, 0x02, 0x01, 0x00, 0x02, 0x05, 0x05, 0x00, 0x03, 0x07, 0x01, 0x01
        /*0010*/ 	.byte	0x02, 0x03, 0x00, 0x00, 0x02, 0x06, 0x01, 0x00, 0x04, 0x0b, 0x08, 0x00, 0x09, 0x00, 0x00, 0x00
        /*0020*/ 	.byte	0x00, 0x00, 0x00, 0x00


//--------------------- .nv.info.bench            --------------------------
	.section	.nv.info.bench,"",@"SHT_CUDA_INFO"
	.sectionflags	@""
	.align	4


	//----- nvinfo : EIATTR_CUDA_API_VERSION
	.align		4
        /*0000*/ 	.byte	0x04, 0x37
        /*0002*/ 	.short	(.L_7 - .L_6)
.L_6:
        /*0004*/ 	.word	0x00000082


	//----- nvinfo : EIATTR_KPARAM_INFO
	.align		4
.L_7:
        /*0008*/ 	.byte	0x04, 0x17
        /*000a*/ 	.short	(.L_9 - .L_8)
.L_8:
        /*000c*/ 	.word	0x00000000
        /*0010*/ 	.short	0x0000
        /*0012*/ 	.short	0x0000
        /*0014*/ 	.byte	0x00, 0xf0, 0x21, 0x00


	//----- nvinfo : EIATTR_SPARSE_MMA_MASK
	.align		4
.L_9:
        /*0018*/ 	.byte	0x03, 0x50
        /*001a*/ 	.short	0x0000


	//----- nvinfo : EIATTR_MAXREG_COUNT
	.align		4
        /*001c*/ 	.byte	0x03, 0x1b
        /*001e*/ 	.short	0x00ff


	//----- nvinfo : EIATTR_MERCURY_ISA_VERSION
	.align		4
        /*0020*/ 	.byte	0x03, 0x5f
        /*0022*/ 	.short	0x0101


	//----- nvinfo : EIATTR_VRC_CTA_INIT_COUNT
	.align		4
        /*0024*/ 	.byte	0x02, 0x4a
	.zero		1
	.zero		1


	//----- nvinfo : EIATTR_EXIT_INSTR_OFFSETS
	.align		4
        /*0028*/ 	.byte	0x04, 0x1c
        /*002a*/ 	.short	(.L_11 - .L_10)


	//   ....[0]....
.L_10:
        /*002c*/ 	.word	0x00000060


	//----- nvinfo : EIATTR_CBANK_PARAM_SIZE
	.align		4
.L_11:
        /*0030*/ 	.byte	0x03, 0x19
        /*0032*/ 	.short	0x0008


	//----- nvinfo : EIATTR_PARAM_CBANK
	.align		4
        /*0034*/ 	.byte	0x04, 0x0a
        /*0036*/ 	.short	(.L_13 - .L_12)
	.align		4
.L_12:
        /*0038*/ 	.word	index@(.nv.constant0.bench)
        /*003c*/ 	.short	0x0380
        /*003e*/ 	.short	0x0008


	//----- nvinfo : EIATTR_SW_WAR
	.align		4
.L_13:
        /*0040*/ 	.byte	0x04, 0x36
        /*0042*/ 	.short	(.L_15 - .L_14)
.L_14:
        /*0044*/ 	.word	0x00000008
.L_15:


//--------------------- .nv.callgraph             --------------------------
	.section	.nv.callgraph,"",@"SHT_CUDA_CALLGRAPH"
	.align	4
	.sectionentsize	8
	.align		4
        /*0000*/ 	.word	0x00000000
	.align		4
        /*0004*/ 	.word	0xffffffff
	.align		4
        /*0008*/ 	.word	0x00000000
	.align		4
        /*000c*/ 	.word	0xfffffffe
	.align		4
        /*0010*/ 	.word	0x00000000
	.align		4
        /*0014*/ 	.word	0xfffffffd
	.align		4
        /*0018*/ 	.word	0x00000000
	.align		4
        /*001c*/ 	.word	0xfffffffc


//--------------------- .text.bench               --------------------------
	.section	.text.bench,"ax",@progbits
	.align	128
.text.bench:
        .type           bench,@function
        .size           bench,(.L_x_1 - bench)
        .other          bench,@"STO_CUDA_ENTRY STV_DEFAULT"
bench:
[----:B------:R-:W-:Y:S08]  /*0000*/  LDC R1, c[0x0][0x37c] ;  /* 0x0000df00ff017b82 */ /* 0x000ff00000000800 */
[----:B------:R-:W0:Y:S01]  /*0010*/  LDC.64 R2, c[0x0][0x380] ;  /* 0x0000e000ff027b82 */ /* 0x000e220000000a00 */
[----:B------:R-:W0:Y:S02]  /*0020*/  LDCU.64 UR4, c[0x0][0x358] ;  /* 0x00006b00ff0477ac */ /* 0x000e240008000a00 */
[----:B0-----:R-:W2:Y:S01]  /*0030*/  LDG.E.U16 R2, desc[UR4][R2.64] ;  /* 0x0000000402027981 */ /* 0x001ea2000c1e1500 */
[----:B------:R-:W2:Y:S03]  /*0040*/  LDCU UR4, c[0x0][0x380] ;  /* 0x00007000ff0477ac */ /* 0x000ea60008000800 */
[----:B--2---:R-:W-:Y:S01]  /*0050*/  STS.S16 [UR4], R2 ;  /* 0x00000002ff007988 */ /* 0x004fe20008000604 */
[----:B------:R-:W-:Y:S05]  /*0060*/  EXIT ;  /* 0x000000000000794d */ /* 0x000fea0003800000 */
.L_x_0:
[----:B------:R-:W-:-:S00]  /*0070*/  BRA `(.L_x_0) ;  /* 0xfffffffc00fc7947 */ /* 0x000fc0000383ffff */
[----:B------:R-:W-:-:S00]  /*0080*/  NOP ;  /* 0x0000000000007918 */ /* 0x000fc00000000000 */
[----:B------:R-:W-:-:S00]  /*0090*/  NOP ;  /* 0x0000000000007918 */ /* 0x000fc00000000000 */
[----:B------:R-:W-:-:S00]  /*00a0*/  NOP ;  /* 0x0000000000007918 */ /* 0x000fc00000000000 */
[----:B------:R-:W-:-:S00]  /*00b0*/  NOP ;  /* 0x0000000000007918 */ /* 0x000fc00000000000 */
[----:B------:R-:W-:-:S00]  /*00c0*/  NOP ;  /* 0x0000000000007918 */ /* 0x000fc00000000000 */
[----:B------:R-:W-:-:S00]  /*00d0*/  NOP ;  /* 0x0000000000007918 */ /* 0x000fc00000000000 */
[----:B------:R-:W-:-:S00]  /*00e0*/  NOP ;  /* 0x0000000000007918 */ /* 0x000fc00000000000 */
[----:B------:R-:W-:-:S00]  /*00f0*/  NOP ;  /* 0x0000000000007918 */ /* 0x000fc00000000000 */
.L_x_1:


//--------------------- .nv.shared.reserved.0     --------------------------
	.section	.nv.shared.reserved.0,"aw",@nobits
	.weak		__nv_reservedSMEM_offset_0_alias
	.size		__nv_reservedSMEM_offset_0_alias, 0, 64
	.other		__nv_reservedSMEM_offset_0_alias,@"STO_CUDA_RESERVED_SHARED STV_DEFAULT"
__nv_reservedSMEM_offset_0_alias:
	.zero		0
	.zero		64


//--------------------- .nv.constant0.bench       --------------------------
	.section	.nv.constant0.bench,"a",@progbits
	.sectionflags	@""
	.align	4
.nv.constant0.bench:
	.zero		904


//--------------------- SYMBOLS --------------------------

	.type		.nv.reservedSmem.offset0,@object
	.size		.nv.reservedSmem.offset0,0x4
